//
// Generated by NVIDIA NVVM Compiler
//
// Compiler Build ID: CL-36424714
// Cuda compilation tools, release 13.0, V13.0.88
// Based on NVVM 20.0.0
//

.version 9.0
.target sm_100
.address_size 64

	// .globl	_Z14matrixMulTiledPfS_S_i
// _ZZ14matrixMulTiledPfS_S_iE4ds_A has been demoted
// _ZZ14matrixMulTiledPfS_S_iE4ds_B has been demoted

.visible .entry _Z14matrixMulTiledPfS_S_i(
	.param .u64 .ptr .align 1 _Z14matrixMulTiledPfS_S_i_param_0,
	.param .u64 .ptr .align 1 _Z14matrixMulTiledPfS_S_i_param_1,
	.param .u64 .ptr .align 1 _Z14matrixMulTiledPfS_S_i_param_2,
	.param .u32 _Z14matrixMulTiledPfS_S_i_param_3
)
{
	.reg .pred 	%p<3>;
	.reg .b32 	%r<37>;
	.reg .b32 	%f<105>;
	.reg .b64 	%rd<13>;
	// demoted variable
	.shared .align 4 .b8 _ZZ14matrixMulTiledPfS_S_iE4ds_A[4096];
	// demoted variable
	.shared .align 4 .b8 _ZZ14matrixMulTiledPfS_S_iE4ds_B[4096];
	ld.param.u64 	%rd3, [_Z14matrixMulTiledPfS_S_i_param_0];
	ld.param.u64 	%rd4, [_Z14matrixMulTiledPfS_S_i_param_1];
	ld.param.u64 	%rd5, [_Z14matrixMulTiledPfS_S_i_param_2];
	ld.param.u32 	%r19, [_Z14matrixMulTiledPfS_S_i_param_3];
	mov.u32 	%r20, %ctaid.x;
	mov.u32 	%r21, %ctaid.y;
	mov.u32 	%r1, %tid.x;
	mov.u32 	%r2, %tid.y;
	shl.b32 	%r22, %r21, 5;
	add.s32 	%r3, %r22, %r2;
	shl.b32 	%r4, %r20, 5;
	setp.lt.s32 	%p1, %r19, 32;
	mov.f32 	%f104, 0f00000000;
	@%p1 bra 	$L__BB0_3;
	shl.b32 	%r23, %r2, 7;
	mov.u32 	%r24, _ZZ14matrixMulTiledPfS_S_iE4ds_A;
	add.s32 	%r5, %r24, %r23;
	shl.b32 	%r25, %r1, 2;
	add.s32 	%r6, %r5, %r25;
	mov.u32 	%r26, _ZZ14matrixMulTiledPfS_S_iE4ds_B;
	add.s32 	%r8, %r26, %r25;
	add.s32 	%r7, %r8, %r23;
	shr.s32 	%r27, %r19, 31;
	shr.u32 	%r28, %r27, 27;
	add.s32 	%r29, %r19, %r28;
	shr.s32 	%r30, %r29, 5;
	neg.s32 	%r36, %r30;
	mad.lo.s32 	%r35, %r19, %r3, %r1;
	mad.lo.s32 	%r31, %r2, %r19, %r1;
	add.s32 	%r34, %r31, %r4;
	shl.b32 	%r12, %r19, 5;
	cvta.to.global.u64 	%rd1, %rd3;
	cvta.to.global.u64 	%rd2, %rd4;
	mov.f32 	%f104, 0f00000000;
$L__BB0_2:
	mul.wide.s32 	%rd6, %r35, 4;
	add.s64 	%rd7, %rd1, %rd6;
	ld.global.f32 	%f6, [%rd7];
	st.shared.f32 	[%r6], %f6;
	mul.wide.u32 	%rd8, %r34, 4;
	add.s64 	%rd9, %rd2, %rd8;
	ld.global.f32 	%f7, [%rd9];
	st.shared.f32 	[%r7], %f7;
	bar.sync 	0;
	ld.shared.f32 	%f8, [%r5];
	ld.shared.f32 	%f9, [%r8];
	fma.rn.f32 	%f10, %f8, %f9, %f104;
	ld.shared.f32 	%f11, [%r5+4];
	ld.shared.f32 	%f12, [%r8+128];
	fma.rn.f32 	%f13, %f11, %f12, %f10;
	ld.shared.f32 	%f14, [%r5+8];
	ld.shared.f32 	%f15, [%r8+256];
	fma.rn.f32 	%f16, %f14, %f15, %f13;
	ld.shared.f32 	%f17, [%r5+12];
	ld.shared.f32 	%f18, [%r8+384];
	fma.rn.f32 	%f19, %f17, %f18, %f16;
	ld.shared.f32 	%f20, [%r5+16];
	ld.shared.f32 	%f21, [%r8+512];
	fma.rn.f32 	%f22, %f20, %f21, %f19;
	ld.shared.f32 	%f23, [%r5+20];
	ld.shared.f32 	%f24, [%r8+640];
	fma.rn.f32 	%f25, %f23, %f24, %f22;
	ld.shared.f32 	%f26, [%r5+24];
	ld.shared.f32 	%f27, [%r8+768];
	fma.rn.f32 	%f28, %f26, %f27, %f25;
	ld.shared.f32 	%f29, [%r5+28];
	ld.shared.f32 	%f30, [%r8+896];
	fma.rn.f32 	%f31, %f29, %f30, %f28;
	ld.shared.f32 	%f32, [%r5+32];
	ld.shared.f32 	%f33, [%r8+1024];
	fma.rn.f32 	%f34, %f32, %f33, %f31;
	ld.shared.f32 	%f35, [%r5+36];
	ld.shared.f32 	%f36, [%r8+1152];
	fma.rn.f32 	%f37, %f35, %f36, %f34;
	ld.shared.f32 	%f38, [%r5+40];
	ld.shared.f32 	%f39, [%r8+1280];
	fma.rn.f32 	%f40, %f38, %f39, %f37;
	ld.shared.f32 	%f41, [%r5+44];
	ld.shared.f32 	%f42, [%r8+1408];
	fma.rn.f32 	%f43, %f41, %f42, %f40;
	ld.shared.f32 	%f44, [%r5+48];
	ld.shared.f32 	%f45, [%r8+1536];
	fma.rn.f32 	%f46, %f44, %f45, %f43;
	ld.shared.f32 	%f47, [%r5+52];
	ld.shared.f32 	%f48, [%r8+1664];
	fma.rn.f32 	%f49, %f47, %f48, %f46;
	ld.shared.f32 	%f50, [%r5+56];
	ld.shared.f32 	%f51, [%r8+1792];
	fma.rn.f32 	%f52, %f50, %f51, %f49;
	ld.shared.f32 	%f53, [%r5+60];
	ld.shared.f32 	%f54, [%r8+1920];
	fma.rn.f32 	%f55, %f53, %f54, %f52;
	ld.shared.f32 	%f56, [%r5+64];
	ld.shared.f32 	%f57, [%r8+2048];
	fma.rn.f32 	%f58, %f56, %f57, %f55;
	ld.shared.f32 	%f59, [%r5+68];
	ld.shared.f32 	%f60, [%r8+2176];
	fma.rn.f32 	%f61, %f59, %f60, %f58;
	ld.shared.f32 	%f62, [%r5+72];
	ld.shared.f32 	%f63, [%r8+2304];
	fma.rn.f32 	%f64, %f62, %f63, %f61;
	ld.shared.f32 	%f65, [%r5+76];
	ld.shared.f32 	%f66, [%r8+2432];
	fma.rn.f32 	%f67, %f65, %f66, %f64;
	ld.shared.f32 	%f68, [%r5+80];
	ld.shared.f32 	%f69, [%r8+2560];
	fma.rn.f32 	%f70, %f68, %f69, %f67;
	ld.shared.f32 	%f71, [%r5+84];
	ld.shared.f32 	%f72, [%r8+2688];
	fma.rn.f32 	%f73, %f71, %f72, %f70;
	ld.shared.f32 	%f74, [%r5+88];
	ld.shared.f32 	%f75, [%r8+2816];
	fma.rn.f32 	%f76, %f74, %f75, %f73;
	ld.shared.f32 	%f77, [%r5+92];
	ld.shared.f32 	%f78, [%r8+2944];
	fma.rn.f32 	%f79, %f77, %f78, %f76;
	ld.shared.f32 	%f80, [%r5+96];
	ld.shared.f32 	%f81, [%r8+3072];
	fma.rn.f32 	%f82, %f80, %f81, %f79;
	ld.shared.f32 	%f83, [%r5+100];
	ld.shared.f32 	%f84, [%r8+3200];
	fma.rn.f32 	%f85, %f83, %f84, %f82;
	ld.shared.f32 	%f86, [%r5+104];
	ld.shared.f32 	%f87, [%r8+3328];
	fma.rn.f32 	%f88, %f86, %f87, %f85;
	ld.shared.f32 	%f89, [%r5+108];
	ld.shared.f32 	%f90, [%r8+3456];
	fma.rn.f32 	%f91, %f89, %f90, %f88;
	ld.shared.f32 	%f92, [%r5+112];
	ld.shared.f32 	%f93, [%r8+3584];
	fma.rn.f32 	%f94, %f92, %f93, %f91;
	ld.shared.f32 	%f95, [%r5+116];
	ld.shared.f32 	%f96, [%r8+3712];
	fma.rn.f32 	%f97, %f95, %f96, %f94;
	ld.shared.f32 	%f98, [%r5+120];
	ld.shared.f32 	%f99, [%r8+3840];
	fma.rn.f32 	%f100, %f98, %f99, %f97;
	ld.shared.f32 	%f101, [%r5+124];
	ld.shared.f32 	%f102, [%r8+3968];
	fma.rn.f32 	%f104, %f101, %f102, %f100;
	bar.sync 	0;
	add.s32 	%r36, %r36, 1;
	setp.ne.s32 	%p2, %r36, 0;
	add.s32 	%r35, %r35, 32;
	add.s32 	%r34, %r34, %r12;
	@%p2 bra 	$L__BB0_2;
$L__BB0_3:
	cvta.to.global.u64 	%rd10, %rd5;
	add.s32 	%r32, %r4, %r1;
	mad.lo.s32 	%r33, %r19, %r3, %r32;
	mul.wide.s32 	%rd11, %r33, 4;
	add.s64 	%rd12, %rd10, %rd11;
	st.global.f32 	[%rd12], %f104;
	ret;

}
	// .globl	_Z9matrixMulPfS_S_i
.visible .entry _Z9matrixMulPfS_S_i(
	.param .u64 .ptr .align 1 _Z9matrixMulPfS_S_i_param_0,
	.param .u64 .ptr .align 1 _Z9matrixMulPfS_S_i_param_1,
	.param .u64 .ptr .align 1 _Z9matrixMulPfS_S_i_param_2,
	.param .u32 _Z9matrixMulPfS_S_i_param_3
)
{
	.reg .pred 	%p<10>;
	.reg .b32 	%r<40>;
	.reg .b32 	%f<67>;
	.reg .b64 	%rd<67>;

	ld.param.u64 	%rd14, [_Z9matrixMulPfS_S_i_param_0];
	ld.param.u64 	%rd15, [_Z9matrixMulPfS_S_i_param_1];
	ld.param.u32 	%r18, [_Z9matrixMulPfS_S_i_param_3];
	cvta.to.global.u64 	%rd1, %rd15;
	cvta.to.global.u64 	%rd2, %rd14;
	mov.u32 	%r19, %ctaid.y;
	mov.u32 	%r20, %ntid.y;
	mov.u32 	%r21, %tid.y;
	mad.lo.s32 	%r1, %r19, %r20, %r21;
	mov.u32 	%r22, %ctaid.x;
	mov.u32 	%r23, %ntid.x;
	mov.u32 	%r24, %tid.x;
	mad.lo.s32 	%r2, %r22, %r23, %r24;
	max.s32 	%r25, %r1, %r2;
	setp.ge.s32 	%p1, %r25, %r18;
	@%p1 bra 	$L__BB1_13;
	mul.lo.s32 	%r3, %r18, %r1;
	and.b32  	%r4, %r18, 7;
	setp.lt.u32 	%p2, %r18, 8;
	mov.f32 	%f66, 0f00000000;
	mov.b32 	%r38, 0;
	@%p2 bra 	$L__BB1_4;
	and.b32  	%r38, %r18, 2147483640;
	neg.s32 	%r36, %r38;
	mul.wide.s32 	%rd16, %r18, 4;
	add.s64 	%rd3, %rd1, %rd16;
	shl.b32 	%r7, %r18, 3;
	mul.wide.s32 	%rd17, %r18, 8;
	add.s64 	%rd4, %rd1, %rd17;
	mul.wide.s32 	%rd18, %r18, 12;
	add.s64 	%rd5, %rd1, %rd18;
	mul.wide.s32 	%rd19, %r18, 16;
	add.s64 	%rd6, %rd1, %rd19;
	mul.wide.s32 	%rd20, %r18, 20;
	add.s64 	%rd7, %rd1, %rd20;
	mul.wide.s32 	%rd21, %r18, 24;
	add.s64 	%rd8, %rd1, %rd21;
	mul.wide.s32 	%rd22, %r18, 28;
	add.s64 	%rd9, %rd1, %rd22;
	mul.wide.u32 	%rd23, %r3, 4;
	add.s64 	%rd24, %rd23, %rd2;
	add.s64 	%rd66, %rd24, 16;
	mov.f32 	%f66, 0f00000000;
	mov.u32 	%r35, %r2;
$L__BB1_3:
	.pragma "nounroll";
	mul.wide.s32 	%rd25, %r35, 4;
	add.s64 	%rd26, %rd3, %rd25;
	add.s64 	%rd27, %rd4, %rd25;
	add.s64 	%rd28, %rd5, %rd25;
	add.s64 	%rd29, %rd6, %rd25;
	add.s64 	%rd30, %rd7, %rd25;
	add.s64 	%rd31, %rd8, %rd25;
	add.s64 	%rd32, %rd9, %rd25;
	add.s64 	%rd33, %rd1, %rd25;
	ld.global.f32 	%f16, [%rd66+-16];
	ld.global.f32 	%f17, [%rd33];
	fma.rn.f32 	%f18, %f16, %f17, %f66;
	ld.global.f32 	%f19, [%rd66+-12];
	ld.global.f32 	%f20, [%rd26];
	fma.rn.f32 	%f21, %f19, %f20, %f18;
	ld.global.f32 	%f22, [%rd66+-8];
	ld.global.f32 	%f23, [%rd27];
	fma.rn.f32 	%f24, %f22, %f23, %f21;
	ld.global.f32 	%f25, [%rd66+-4];
	ld.global.f32 	%f26, [%rd28];
	fma.rn.f32 	%f27, %f25, %f26, %f24;
	ld.global.f32 	%f28, [%rd66];
	ld.global.f32 	%f29, [%rd29];
	fma.rn.f32 	%f30, %f28, %f29, %f27;
	ld.global.f32 	%f31, [%rd66+4];
	ld.global.f32 	%f32, [%rd30];
	fma.rn.f32 	%f33, %f31, %f32, %f30;
	ld.global.f32 	%f34, [%rd66+8];
	ld.global.f32 	%f35, [%rd31];
	fma.rn.f32 	%f36, %f34, %f35, %f33;
	ld.global.f32 	%f37, [%rd66+12];
	ld.global.f32 	%f38, [%rd32];
	fma.rn.f32 	%f66, %f37, %f38, %f36;
	add.s32 	%r36, %r36, 8;
	add.s32 	%r35, %r35, %r7;
	add.s64 	%rd66, %rd66, 32;
	setp.ne.s32 	%p3, %r36, 0;
	@%p3 bra 	$L__BB1_3;
$L__BB1_4:
	setp.eq.s32 	%p4, %r4, 0;
	@%p4 bra 	$L__BB1_12;
	and.b32  	%r13, %r18, 3;
	setp.lt.u32 	%p5, %r4, 4;
	@%p5 bra 	$L__BB1_7;
	add.s32 	%r27, %r38, %r3;
	mul.wide.u32 	%rd34, %r27, 4;
	add.s64 	%rd35, %rd2, %rd34;
	ld.global.f32 	%f40, [%rd35];
	mad.lo.s32 	%r28, %r38, %r18, %r2;
	mul.wide.s32 	%rd36, %r28, 4;
	add.s64 	%rd37, %rd1, %rd36;
	ld.global.f32 	%f41, [%rd37];
	fma.rn.f32 	%f42, %f40, %f41, %f66;
	cvt.u64.u32 	%rd38, %r3;
	cvt.u64.u32 	%rd39, %r38;
	add.s64 	%rd40, %rd39, %rd38;
	shl.b64 	%rd41, %rd40, 2;
	add.s64 	%rd42, %rd2, %rd41;
	ld.global.f32 	%f43, [%rd42+4];
	mul.wide.s32 	%rd43, %r18, 4;
	add.s64 	%rd44, %rd37, %rd43;
	ld.global.f32 	%f44, [%rd44];
	fma.rn.f32 	%f45, %f43, %f44, %f42;
	ld.global.f32 	%f46, [%rd42+8];
	add.s64 	%rd45, %rd44, %rd43;
	ld.global.f32 	%f47, [%rd45];
	fma.rn.f32 	%f48, %f46, %f47, %f45;
	ld.global.f32 	%f49, [%rd42+12];
	add.s64 	%rd46, %rd45, %rd43;
	ld.global.f32 	%f50, [%rd46];
	fma.rn.f32 	%f66, %f49, %f50, %f48;
	add.s32 	%r38, %r38, 4;
$L__BB1_7:
	setp.eq.s32 	%p6, %r13, 0;
	@%p6 bra 	$L__BB1_12;
	setp.eq.s32 	%p7, %r13, 1;
	@%p7 bra 	$L__BB1_10;
	add.s32 	%r29, %r38, %r3;
	mul.wide.u32 	%rd47, %r29, 4;
	add.s64 	%rd48, %rd2, %rd47;
	ld.global.f32 	%f52, [%rd48];
	mad.lo.s32 	%r30, %r38, %r18, %r2;
	mul.wide.s32 	%rd49, %r30, 4;
	add.s64 	%rd50, %rd1, %rd49;
	ld.global.f32 	%f53, [%rd50];
	fma.rn.f32 	%f54, %f52, %f53, %f66;
	cvt.u64.u32 	%rd51, %r3;
	cvt.u64.u32 	%rd52, %r38;
	add.s64 	%rd53, %rd52, %rd51;
	shl.b64 	%rd54, %rd53, 2;
	add.s64 	%rd55, %rd2, %rd54;
	ld.global.f32 	%f55, [%rd55+4];
	mul.wide.s32 	%rd56, %r18, 4;
	add.s64 	%rd57, %rd50, %rd56;
	ld.global.f32 	%f56, [%rd57];
	fma.rn.f32 	%f66, %f55, %f56, %f54;
	add.s32 	%r38, %r38, 2;
$L__BB1_10:
	and.b32  	%r31, %r18, 1;
	setp.eq.b32 	%p8, %r31, 1;
	not.pred 	%p9, %p8;
	@%p9 bra 	$L__BB1_12;
	add.s32 	%r32, %r38, %r3;
	mul.wide.u32 	%rd58, %r32, 4;
	add.s64 	%rd59, %rd2, %rd58;
	ld.global.f32 	%f57, [%rd59];
	mad.lo.s32 	%r33, %r38, %r18, %r2;
	mul.wide.s32 	%rd60, %r33, 4;
	add.s64 	%rd61, %rd1, %rd60;
	ld.global.f32 	%f58, [%rd61];
	fma.rn.f32 	%f66, %f57, %f58, %f66;
$L__BB1_12:
	ld.param.u64 	%rd65, [_Z9matrixMulPfS_S_i_param_2];
	add.s32 	%r34, %r3, %r2;
	cvta.to.global.u64 	%rd62, %rd65;
	mul.wide.s32 	%rd63, %r34, 4;
	add.s64 	%rd64, %rd62, %rd63;
	st.global.f32 	[%rd64], %f66;
$L__BB1_13:
	ret;

}


// ===== COMPILED SASS (sm_100) =====

	.target	sm_100

	.elftype	@"ET_EXEC"


//--------------------- .note.nv.tkinfo           --------------------------
	.section	.note.nv.tkinfo,"",@"SHT_NOTE"
	.sectionflags	@"SHF_NOTE_NV_TKINFO"
	.tkinfo
        /*0018*/ 	.word	0x00000002
        /*0030*/ 	.string	""
        /*0030*/ 	.string	"ptxas"
        /*0030*/ 	.string	"Cuda compilation tools, release 13.0, V13.0.88"
        /*0030*/ 	.string	"Build cuda_13.0.r13.0/compiler.36424714_0"
        /*0030*/ 	.string	"-arch sm_100 -m 64 "



//--------------------- .note.nv.cuinfo           --------------------------
	.section	.note.nv.cuinfo,"",@"SHT_NOTE"
	.sectionflags	@"SHF_NOTE_NV_CUINFO"
        /*0018*/ 	.short	0x0002
        /*001a*/ 	.short	0x0064
        /*001c*/ 	.short	0x0082
	.zero		2


//--------------------- .nv.info                  --------------------------
	.section	.nv.info,"",@"SHT_CUDA_INFO"
	.align	4


	//----- nvinfo : EIATTR_REGCOUNT
	.align		4
        /*0000*/ 	.byte	0x04, 0x2f
        /*0002*/ 	.short	(.L_1 - .L_0)
	.align		4
.L_0:
        /*0004*/ 	.word	index@(_Z14matrixMulTiledPfS_S_i)
        /*0008*/ 	.word	0x00000020


	//----- nvinfo : EIATTR_FRAME_SIZE
	.align		4
.L_1:
        /*000c*/ 	.byte	0x04, 0x11
        /*000e*/ 	.short	(.L_3 - .L_2)
	.align		4
.L_2:
        /*0010*/ 	.word	index@(_Z14matrixMulTiledPfS_S_i)
        /*0014*/ 	.word	0x00000000


	//----- nvinfo : EIATTR_REGCOUNT
	.align		4
.L_3:
        /*0018*/ 	.byte	0x04, 0x2f
        /*001a*/ 	.short	(.L_5 - .L_4)
	.align		4
.L_4:
        /*001c*/ 	.word	index@(_Z9matrixMulPfS_S_i)
        /*0020*/ 	.word	0x0000001e


	//----- nvinfo : EIATTR_FRAME_SIZE
	.align		4
.L_5:
        /*0024*/ 	.byte	0x04, 0x11
        /*0026*/ 	.short	(.L_7 - .L_6)
	.align		4
.L_6:
        /*0028*/ 	.word	index@(_Z9matrixMulPfS_S_i)
        /*002c*/ 	.word	0x00000000


	//----- nvinfo : EIATTR_MIN_STACK_SIZE
	.align		4
.L_7:
        /*0030*/ 	.byte	0x04, 0x12
        /*0032*/ 	.short	(.L_9 - .L_8)
	.align		4
.L_8:
        /*0034*/ 	.word	index@(_Z9matrixMulPfS_S_i)
        /*0038*/ 	.word	0x00000000


	//----- nvinfo : EIATTR_MIN_STACK_SIZE
	.align		4
.L_9:
        /*003c*/ 	.byte	0x04, 0x12
        /*003e*/ 	.short	(.L_11 - .L_10)
	.align		4
.L_10:
        /*0040*/ 	.word	index@(_Z14matrixMulTiledPfS_S_i)
        /*0044*/ 	.word	0x00000000
.L_11:


//--------------------- .nv.compat                --------------------------
	.section	.nv.compat,"",@"SHT_CUDA_COMPAT_INFO"
	.align	4
        /*0000*/ 	.byte	0x02, 0x09, 0x00, 0x00, 0x02, 0x02, 0x01, 0x00, 0x02, 0x05, 0x05, 0x00, 0x03, 0x07, 0x01, 0x01
        /*0010*/ 	.byte	0x02, 0x03, 0x00, 0x00, 0x02, 0x06, 0x01, 0x00, 0x04, 0x0b, 0x08, 0x00, 0x09, 0x00, 0x00, 0x00
        /*0020*/ 	.byte	0x00, 0x00, 0x00, 0x00


//--------------------- .nv.info._Z9matrixMulPfS_S_i --------------------------
	.section	.nv.info._Z9matrixMulPfS_S_i,"",@"SHT_CUDA_INFO"
	.sectionflags	@""
	.align	4


	//----- nvinfo : EIATTR_CUDA_API_VERSION
	.align		4
        /*0000*/ 	.byte	0x04, 0x37
        /*0002*/ 	.short	(.L_13 - .L_12)
.L_12:
        /*0004*/ 	.word	0x00000082


	//----- nvinfo : EIATTR_KPARAM_INFO
	.align		4
.L_13:
        /*0008*/ 	.byte	0x04, 0x17
        /*000a*/ 	.short	(.L_15 - .L_14)
.L_14:
        /*000c*/ 	.word	0x00000000
        /*0010*/ 	.short	0x0003
        /*0012*/ 	.short	0x0018
        /*0014*/ 	.byte	0x00, 0xf0, 0x11, 0x00


	//----- nvinfo : EIATTR_KPARAM_INFO
	.align		4
.L_15:
        /*0018*/ 	.byte	0x04, 0x17
        /*001a*/ 	.short	(.L_17 - .L_16)
.L_16:
        /*001c*/ 	.word	0x00000000
        /*0020*/ 	.short	0x0002
        /*0022*/ 	.short	0x0010
        /*0024*/ 	.byte	0x00, 0xf5, 0x21, 0x00


	//----- nvinfo : EIATTR_KPARAM_INFO
	.align		4
.L_17:
        /*0028*/ 	.byte	0x04, 0x17
        /*002a*/ 	.short	(.L_19 - .L_18)
.L_18:
        /*002c*/ 	.word	0x00000000
        /*0030*/ 	.short	0x0001
        /*0032*/ 	.short	0x0008
        /*0034*/ 	.byte	0x00, 0xf5, 0x21, 0x00


	//----- nvinfo : EIATTR_KPARAM_INFO
	.align		4
.L_19:
        /*0038*/ 	.byte	0x04, 0x17
        /*003a*/ 	.short	(.L_21 - .L_20)
.L_20:
        /*003c*/ 	.word	0x00000000
        /*0040*/ 	.short	0x0000
        /*0042*/ 	.short	0x0000
        /*0044*/ 	.byte	0x00, 0xf5, 0x21, 0x00


	//----- nvinfo : EIATTR_SPARSE_MMA_MASK
	.align		4
.L_21:
        /*0048*/ 	.byte	0x03, 0x50
        /*004a*/ 	.short	0x0000


	//----- nvinfo : EIATTR_MAXREG_COUNT
	.align		4
        /*004c*/ 	.byte	0x03, 0x1b
        /*004e*/ 	.short	0x00ff


	//----- nvinfo : EIATTR_MERCURY_ISA_VERSION
	.align		4
        /*0050*/ 	.byte	0x03, 0x5f
        /*0052*/ 	.short	0x0101


	//----- nvinfo : EIATTR_VRC_CTA_INIT_COUNT
	.align		4
        /*0054*/ 	.byte	0x02, 0x4a
	.zero		1
	.zero		1


	//----- nvinfo : EIATTR_EXIT_INSTR_OFFSETS
	.align		4
        /*0058*/ 	.byte	0x04, 0x1c
        /*005a*/ 	.short	(.L_23 - .L_22)


	//   ....[0]....
.L_22:
        /*005c*/ 	.word	0x000000c0


	//   ....[1]....
        /*0060*/ 	.word	0x00000a90


	//----- nvinfo : EIATTR_CBANK_PARAM_SIZE
	.align		4
.L_23:
        /*0064*/ 	.byte	0x03, 0x19
        /*0066*/ 	.short	0x001c


	//----- nvinfo : EIATTR_PARAM_CBANK
	.align		4
        /*0068*/ 	.byte	0x04, 0x0a
        /*006a*/ 	.short	(.L_25 - .L_24)
	.align		4
.L_24:
        /*006c*/ 	.word	index@(.nv.constant0._Z9matrixMulPfS_S_i)
        /*0070*/ 	.short	0x0380
        /*0072*/ 	.short	0x001c


	//----- nvinfo : EIATTR_SW_WAR
	.align		4
.L_25:
        /*0074*/ 	.byte	0x04, 0x36
        /*0076*/ 	.short	(.L_27 - .L_26)
.L_26:
        /*0078*/ 	.word	0x00000008
.L_27:


//--------------------- .nv.info._Z14matrixMulTiledPfS_S_i --------------------------
	.section	.nv.info._Z14matrixMulTiledPfS_S_i,"",@"SHT_CUDA_INFO"
	.sectionflags	@""
	.align	4


	//----- nvinfo : EIATTR_CUDA_API_VERSION
	.align		4
        /*0000*/ 	.byte	0x04, 0x37
        /*0002*/ 	.short	(.L_29 - .L_28)
.L_28:
        /*0004*/ 	.word	0x00000082


	//----- nvinfo : EIATTR_KPARAM_INFO
	.align		4
.L_29:
        /*0008*/ 	.byte	0x04, 0x17
        /*000a*/ 	.short	(.L_31 - .L_30)
.L_30:
        /*000c*/ 	.word	0x00000000
        /*0010*/ 	.short	0x0003
        /*0012*/ 	.short	0x0018
        /*0014*/ 	.byte	0x00, 0xf0, 0x11, 0x00


	//----- nvinfo : EIATTR_KPARAM_INFO
	.align		4
.L_31:
        /*0018*/ 	.byte	0x04, 0x17
        /*001a*/ 	.short	(.L_33 - .L_32)
.L_32:
        /*001c*/ 	.word	0x00000000
        /*0020*/ 	.short	0x0002
        /*0022*/ 	.short	0x0010
        /*0024*/ 	.byte	0x00, 0xf5, 0x21, 0x00


	//----- nvinfo : EIATTR_KPARAM_INFO
	.align		4
.L_33:
        /*0028*/ 	.byte	0x04, 0x17
        /*002a*/ 	.short	(.L_35 - .L_34)
.L_34:
        /*002c*/ 	.word	0x00000000
        /*0030*/ 	.short	0x0001
        /*0032*/ 	.short	0x0008
        /*0034*/ 	.byte	0x00, 0xf5, 0x21, 0x00


	//----- nvinfo : EIATTR_KPARAM_INFO
	.align		4
.L_35:
        /*0038*/ 	.byte	0x04, 0x17
        /*003a*/ 	.short	(.L_37 - .L_36)
.L_36:
        /*003c*/ 	.word	0x00000000
        /*0040*/ 	.short	0x0000
        /*0042*/ 	.short	0x0000
        /*0044*/ 	.byte	0x00, 0xf5, 0x21, 0x00


	//----- nvinfo : EIATTR_SPARSE_MMA_MASK
	.align		4
.L_37:
        /*0048*/ 	.byte	0x03, 0x50
        /*004a*/ 	.short	0x0000


	//----- nvinfo : EIATTR_MAXREG_COUNT
	.align		4
        /*004c*/ 	.byte	0x03, 0x1b
        /*004e*/ 	.short	0x00ff


	//----- nvinfo : EIATTR_NUM_BARRIERS
	.align		4
        /*0050*/ 	.byte	0x02, 0x4c
        /*0052*/ 	.byte	0x01
	.zero		1


	//----- nvinfo : EIATTR_MERCURY_ISA_VERSION
	.align		4
        /*0054*/ 	.byte	0x03, 0x5f
        /*0056*/ 	.short	0x0101


	//----- nvinfo : EIATTR_VRC_CTA_INIT_COUNT
	.align		4
        /*0058*/ 	.byte	0x02, 0x4a
	.zero		1
	.zero		1


	//----- nvinfo : EIATTR_EXIT_INSTR_OFFSETS
	.align		4
        /*005c*/ 	.byte	0x04, 0x1c
        /*005e*/ 	.short	(.L_39 - .L_38)


	//   ....[0]....
.L_38:
        /*0060*/ 	.word	0x00000780


	//----- nvinfo : EIATTR_CBANK_PARAM_SIZE
	.align		4
.L_39:
        /*0064*/ 	.byte	0x03, 0x19
        /*0066*/ 	.short	0x001c


	//----- nvinfo : EIATTR_PARAM_CBANK
	.align		4
        /*0068*/ 	.byte	0x04, 0x0a
        /*006a*/ 	.short	(.L_41 - .L_40)
	.align		4
.L_40:
        /*006c*/ 	.word	index@(.nv.constant0._Z14matrixMulTiledPfS_S_i)
        /*0070*/ 	.short	0x0380
        /*0072*/ 	.short	0x001c


	//----- nvinfo : EIATTR_SW_WAR
	.align		4
.L_41:
        /*0074*/ 	.byte	0x04, 0x36
        /*0076*/ 	.short	(.L_43 - .L_42)
.L_42:
        /*0078*/ 	.word	0x00000008
.L_43:


//--------------------- .nv.callgraph             --------------------------
	.section	.nv.callgraph,"",@"SHT_CUDA_CALLGRAPH"
	.align	4
	.sectionentsize	8
	.align		4
        /*0000*/ 	.word	0x00000000
	.align		4
        /*0004*/ 	.word	0xffffffff
	.align		4
        /*0008*/ 	.word	0x00000000
	.align		4
        /*000c*/ 	.word	0xfffffffe
	.align		4
        /*0010*/ 	.word	0x00000000
	.align		4
        /*0014*/ 	.word	0xfffffffd
	.align		4
        /*0018*/ 	.word	0x00000000
	.align		4
        /*001c*/ 	.word	0xfffffffc


//--------------------- .text._Z9matrixMulPfS_S_i --------------------------
	.section	.text._Z9matrixMulPfS_S_i,"ax",@progbits
	.align	128
        .global         _Z9matrixMulPfS_S_i
        .type           _Z9matrixMulPfS_S_i,@function
        .size           _Z9matrixMulPfS_S_i,(.L_x_8 - _Z9matrixMulPfS_S_i)
        .other          _Z9matrixMulPfS_S_i,@"STO_CUDA_ENTRY STV_DEFAULT"
_Z9matrixMulPfS_S_i:
.text._Z9matrixMulPfS_S_i:
[----:B------:R-:W-:Y:S01]  /*0000*/  LDC R1, c[0x0][0x37c] ;  /* 0x0000df00ff017b82 */ /* 0x000fe20000000800 */
[----:B------:R-:W0:Y:S07]  /*0010*/  S2R R0, SR_TID.Y ;  /* 0x0000000000007919 */ /* 0x000e2e0000002200 */
[----:B------:R-:W0:Y:S01]  /*0020*/  S2UR UR4, SR_CTAID.Y ;  /* 0x00000000000479c3 */ /* 0x000e220000002600 */
[----:B------:R-:W1:Y:S01]  /*0030*/  LDCU UR20, c[0x0][0x398] ;  /* 0x00007300ff1477ac */ /* 0x000e620008000800 */
[----:B------:R-:W2:Y:S06]  /*0040*/  S2R R3, SR_TID.X ;  /* 0x0000000000037919 */ /* 0x000eac0000002100 */
[----:B------:R-:W0:Y:S08]  /*0050*/  LDC R13, c[0x0][0x364] ;  /* 0x0000d900ff0d7b82 */ /* 0x000e300000000800 */
[----:B------:R-:W2:Y:S08]  /*0060*/  S2UR UR5, SR_CTAID.X ;  /* 0x00000000000579c3 */ /* 0x000eb00000002500 */
[----:B------:R-:W2:Y:S01]  /*0070*/  LDC R2, c[0x0][0x360] ;  /* 0x0000d800ff027b82 */ /* 0x000ea20000000800 */
[----:B0-----:R-:W-:-:S02]  /*0080*/  IMAD R13, R13, UR4, R0 ;  /* 0x000000040d0d7c24 */ /* 0x001fc4000f8e0200 */
[----:B--2---:R-:W-:-:S05]  /*0090*/  IMAD R0, R2, UR5, R3 ;  /* 0x0000000502007c24 */ /* 0x004fca000f8e0203 */
[----:B------:R-:W-:-:S04]  /*00a0*/  VIMNMX R2, PT, PT, R13, R0, !PT ;  /* 0x000000000d027248 */ /* 0x000fc80007fe0100 */
[----:B-1----:R-:W-:-:S13]  /*00b0*/  ISETP.GE.AND P0, PT, R2, UR20, PT ;  /* 0x0000001402007c0c */ /* 0x002fda000bf06270 */
[----:B------:R-:W-:Y:S05]  /*00c0*/  @P0 EXIT ;  /* 0x000000000000094d */ /* 0x000fea0003800000 */
[----:B------:R-:W-:Y:S01]  /*00d0*/  UISETP.GE.U32.AND UP0, UPT, UR20, 0x8, UPT ;  /* 0x000000081400788c */ /* 0x000fe2000bf06070 */
[----:B------:R-:W-:Y:S02]  /*00e0*/  HFMA2 R12, -RZ, RZ, 0, 0 ;  /* 0x00000000ff0c7431 */ /* 0x000fe400000001ff */
[----:B------:R-:W-:Y:S01]  /*00f0*/  IMAD R13, R13, UR20, RZ ;  /* 0x000000140d0d7c24 */ /* 0x000fe2000f8e02ff */
[----:B------:R-:W-:Y:S01]  /*0100*/  UMOV UR4, URZ ;  /* 0x000000ff00047c82 */ /* 0x000fe20008000000 */
[----:B------:R-:W0:Y:S04]  /*0110*/  LDCU.64 UR18, c[0x0][0x358] ;  /* 0x00006b00ff1277ac */ /* 0x000e280008000a00 */
[----:B------:R-:W-:Y:S05]  /*0120*/  BRA.U !UP0, `(.L_x_0) ;  /* 0x0000000508047547 */ /* 0x000fea000b800000 */
[----:B------:R-:W1:Y:S01]  /*0130*/  LDCU.128 UR24, c[0x0][0x380] ;  /* 0x00007000ff1877ac */ /* 0x000e620008000c00 */
[----:B------:R-:W-:Y:S02]  /*0140*/  MOV R12, RZ ;  /* 0x000000ff000c7202 */ /* 0x000fe40000000f00 */
[----:B------:R-:W-:Y:S01]  /*0150*/  MOV R14, R0 ;  /* 0x00000000000e7202 */ /* 0x000fe20000000f00 */
[----:B------:R-:W-:-:S04]  /*0160*/  ULOP3.LUT UR4, UR20, 0x7ffffff8, URZ, 0xc0, !UPT ;  /* 0x7ffffff814047892 */ /* 0x000fc8000f8ec0ff */
[----:B------:R-:W-:Y:S01]  /*0170*/  UIADD3 UR5, UPT, UPT, -UR4, URZ, URZ ;  /* 0x000000ff04057290 */ /* 0x000fe2000fffe1ff */
[----:B-1----:R-:W-:Y:S01]  /*0180*/  MOV R2, UR24 ;  /* 0x0000001800027c02 */ /* 0x002fe20008000f00 */
[----:B------:R-:W-:Y:S01]  /*0190*/  UIMAD.WIDE UR6, UR20, 0x8, UR26 ;  /* 0x00000008140678a5 */ /* 0x000fe2000f8e021a */
[----:B------:R-:W-:Y:S01]  /*01a0*/  MOV R3, UR25 ;  /* 0x0000001900037c02 */ /* 0x000fe20008000f00 */
[----:B------:R-:W-:Y:S02]  /*01b0*/  UIMAD.WIDE UR8, UR20, 0xc, UR26 ;  /* 0x0000000c140878a5 */ /* 0x000fe4000f8e021a */
[----:B------:R-:W-:Y:S01]  /*01c0*/  UIMAD.WIDE UR10, UR20, 0x10, UR26 ;  /* 0x00000010140a78a5 */ /* 0x000fe2000f8e021a */
[----:B------:R-:W-:Y:S01]  /*01d0*/  IMAD.WIDE.U32 R2, R13, 0x4, R2 ;  /* 0x000000040d027825 */ /* 0x000fe200078e0002 */
[----:B------:R-:W-:Y:S02]  /*01e0*/  UIMAD.WIDE UR12, UR20, 0x14, UR26 ;  /* 0x00000014140c78a5 */ /* 0x000fe4000f8e021a */
[----:B------:R-:W-:Y:S01]  /*01f0*/  UIMAD.WIDE UR14, UR20, 0x18, UR26 ;  /* 0x00000018140e78a5 */ /* 0x000fe2000f8e021a */
[----:B------:R-:W-:Y:S01]  /*0200*/  IADD3 R2, P0, PT, R2, 0x10, RZ ;  /* 0x0000001002027810 */ /* 0x000fe20007f1e0ff */
[----:B------:R-:W-:-:S03]  /*0210*/  UIMAD.WIDE UR16, UR20, 0x1c, UR26 ;  /* 0x0000001c141078a5 */ /* 0x000fc6000f8e021a */
[----:B------:R-:W-:-:S09]  /*0220*/  IADD3.X R3, PT, PT, RZ, R3, RZ, P0, !PT ;  /* 0x00000003ff037210 */ /* 0x000fd200007fe4ff */
.L_x_1:
[----:B------:R-:W-:Y:S01]  /*0230*/  UIMAD.WIDE UR22, UR20, 0x4, UR26 ;  /* 0x00000004141678a5 */ /* 0x000fe2000f8e021a */
[----:B------:R-:W-:Y:S02]  /*0240*/  IMAD.MOV.U32 R23, RZ, RZ, 0x4 ;  /* 0x00000004ff177424 */ /* 0x000fe400078e00ff */
[----:B------:R-:W-:Y:S01]  /*0250*/  HFMA2 R11, -RZ, RZ, 0, 2.384185791015625e-07 ;  /* 0x00000004ff0b7431 */ /* 0x000fe200000001ff */
[----:B------:R-:W-:Y:S01]  /*0260*/  MOV R25, 0x4 ;  /* 0x0000000400197802 */ /* 0x000fe20000000f00 */
[----:B0-----:R-:W2:Y:S01]  /*0270*/  LDG.E R21, desc[UR18][R2.64+-0x10] ;  /* 0xfffff01202157981 */ /* 0x001ea2000c1e1900 */
[C---:B------:R-:W-:Y:S01]  /*0280*/  IMAD.WIDE R22, R14.reuse, R23, UR26 ;  /* 0x0000001a0e167e25 */ /* 0x040fe2000f8e0217 */
[----:B------:R-:W-:Y:S02]  /*0290*/  MOV R8, UR22 ;  /* 0x0000001600087c02 */ /* 0x000fe40008000f00 */
[----:B------:R-:W-:Y:S01]  /*02a0*/  MOV R9, UR23 ;  /* 0x0000001700097c02 */ /* 0x000fe20008000f00 */
[----:B------:R-:W3:Y:S02]  /*02b0*/  LDG.E R19, desc[UR18][R2.64+-0xc] ;  /* 0xfffff41202137981 */ /* 0x000ee4000c1e1900 */
[----:B------:R-:W-:-:S02]  /*02c0*/  IMAD.WIDE R8, R14, 0x4, R8 ;  /* 0x000000040e087825 */ /* 0x000fc400078e0208 */
[----:B------:R-:W2:Y:S01]  /*02d0*/  LDG.E R22, desc[UR18][R22.64] ;  /* 0x0000001216167981 */ /* 0x000ea2000c1e1900 */
[----:B------:R-:W-:Y:S01]  /*02e0*/  MOV R5, 0x4 ;  /* 0x0000000400057802 */ /* 0x000fe20000000f00 */
[C---:B------:R-:W-:Y:S02]  /*02f0*/  IMAD.WIDE R24, R14.reuse, R25, UR6 ;  /* 0x000000060e187e25 */ /* 0x040fe4000f8e0219 */
[----:B------:R0:W3:Y:S02]  /*0300*/  LDG.E R20, desc[UR18][R8.64] ;  /* 0x0000001208147981 */ /* 0x0000e4000c1e1900 */
[----:B------:R-:W-:Y:S02]  /*0310*/  IMAD.WIDE R10, R14, R11, UR8 ;  /* 0x000000080e0a7e25 */ /* 0x000fe4000f8e020b */
[----:B------:R-:W4:Y:S04]  /*0320*/  LDG.E R18, desc[UR18][R24.64] ;  /* 0x0000001218127981 */ /* 0x000f28000c1e1900 */
[----:B------:R-:W4:Y:S01]  /*0330*/  LDG.E R17, desc[UR18][R2.64+-0x8] ;  /* 0xfffff81202117981 */ /* 0x000f22000c1e1900 */
[----:B0-----:R-:W-:-:S02]  /*0340*/  HFMA2 R9, -RZ, RZ, 0, 2.384185791015625e-07 ;  /* 0x00000004ff097431 */ /* 0x001fc400000001ff */
[----:B------:R-:W-:Y:S01]  /*0350*/  IMAD.MOV.U32 R7, RZ, RZ, 0x4 ;  /* 0x00000004ff077424 */ /* 0x000fe200078e00ff */
[----:B------:R0:W5:Y:S01]  /*0360*/  LDG.E R16, desc[UR18][R10.64] ;  /* 0x000000120a107981 */ /* 0x000162000c1e1900 */
[----:B------:R-:W-:-:S03]  /*0370*/  IMAD.WIDE R4, R14, R5, UR10 ;  /* 0x0000000a0e047e25 */ /* 0x000fc6000f8e0205 */
[----:B------:R-:W5:Y:S01]  /*0380*/  LDG.E R15, desc[UR18][R2.64+-0x4] ;  /* 0xfffffc12020f7981 */ /* 0x000f62000c1e1900 */
[C---:B------:R-:W-:Y:S01]  /*0390*/  IMAD.WIDE R6, R14.reuse, R7, UR12 ;  /* 0x0000000c0e067e25 */ /* 0x040fe2000f8e0207 */
[----:B------:R-:W-:Y:S02]  /*03a0*/  MOV R27, 0x4 ;  /* 0x00000004001b7802 */ /* 0x000fe40000000f00 */
[----:B------:R1:W5:Y:S01]  /*03b0*/  LDG.E R4, desc[UR18][R4.64] ;  /* 0x0000001204047981 */ /* 0x000362000c1e1900 */
[----:B------:R-:W-:-:S03]  /*03c0*/  IMAD.WIDE R8, R14, R9, UR14 ;  /* 0x0000000e0e087e25 */ /* 0x000fc6000f8e0209 */
[----:B------:R-:W5:Y:S01]  /*03d0*/  LDG.E R23, desc[UR18][R2.64] ;  /* 0x0000001202177981 */ /* 0x000f62000c1e1900 */
[----:B0-----:R-:W-:-:S03]  /*03e0*/  IMAD.WIDE R10, R14, R27, UR16 ;  /* 0x000000100e0a7e25 */ /* 0x001fc6000f8e021b */
[----:B------:R-:W5:Y:S04]  /*03f0*/  LDG.E R7, desc[UR18][R6.64] ;  /* 0x0000001206077981 */ /* 0x000f68000c1e1900 */
[----:B------:R-:W5:Y:S04]  /*0400*/  LDG.E R24, desc[UR18][R2.64+0x4] ;  /* 0x0000041202187981 */ /* 0x000f68000c1e1900 */
[----:B------:R-:W5:Y:S04]  /*0410*/  LDG.E R8, desc[UR18][R8.64] ;  /* 0x0000001208087981 */ /* 0x000f68000c1e1900 */
[----:B------:R-:W5:Y:S04]  /*0420*/  LDG.E R25, desc[UR18][R2.64+0x8] ;  /* 0x0000081202197981 */ /* 0x000f68000c1e1900 */
[----:B------:R-:W5:Y:S04]  /*0430*/  LDG.E R10, desc[UR18][R10.64] ;  /* 0x000000120a0a7981 */ /* 0x000f68000c1e1900 */
[----:B------:R0:W5:Y:S01]  /*0440*/  LDG.E R27, desc[UR18][R2.64+0xc] ;  /* 0x00000c12021b7981 */ /* 0x000162000c1e1900 */
[----:B------:R-:W-:-:S04]  /*0450*/  UIADD3 UR5, UPT, UPT, UR5, 0x8, URZ ;  /* 0x0000000805057890 */ /* 0x000fc8000fffe0ff */
[----:B------:R-:W-:Y:S01]  /*0460*/  UISETP.NE.AND UP0, UPT, UR5, URZ, UPT ;  /* 0x000000ff0500728c */ /* 0x000fe2000bf05270 */
[----:B-1----:R-:W-:Y:S02]  /*0470*/  MOV R5, UR20 ;  /* 0x0000001400057c02 */ /* 0x002fe40008000f00 */
[----:B0-----:R-:W-:Y:S02]  /*0480*/  IADD3 R2, P0, PT, R2, 0x20, RZ ;  /* 0x0000002002027810 */ /* 0x001fe40007f1e0ff */
[----:B------:R-:W-:Y:S02]  /*0490*/  LEA R14, R5, R14, 0x3 ;  /* 0x0000000e050e7211 */ /* 0x000fe400078e18ff */
[----:B------:R-:W-:Y:S01]  /*04a0*/  IADD3.X R3, PT, PT, RZ, R3, RZ, P0, !PT ;  /* 0x00000003ff037210 */ /* 0x000fe200007fe4ff */
[----:B--2---:R-:W-:-:S04]  /*04b0*/  FFMA R22, R21, R22, R12 ;  /* 0x0000001615167223 */ /* 0x004fc8000000000c */
[----:B---3--:R-:W-:-:S04]  /*04c0*/  FFMA R20, R19, R20, R22 ;  /* 0x0000001413147223 */ /* 0x008fc80000000016 */
[----:B----4-:R-:W-:-:S04]  /*04d0*/  FFMA R18, R17, R18, R20 ;  /* 0x0000001211127223 */ /* 0x010fc80000000014 */
[----:B-----5:R-:W-:-:S04]  /*04e0*/  FFMA R16, R15, R16, R18 ;  /* 0x000000100f107223 */ /* 0x020fc80000000012 */
[----:B------:R-:W-:-:S04]  /*04f0*/  FFMA R23, R23, R4, R16 ;  /* 0x0000000417177223 */ /* 0x000fc80000000010 */
[----:B------:R-:W-:-:S04]  /*0500*/  FFMA R24, R24, R7, R23 ;  /* 0x0000000718187223 */ /* 0x000fc80000000017 */
[----:B------:R-:W-:-:S04]  /*0510*/  FFMA R8, R25, R8, R24 ;  /* 0x0000000819087223 */ /* 0x000fc80000000018 */
[----:B------:R-:W-:Y:S01]  /*0520*/  FFMA R12, R27, R10, R8 ;  /* 0x0000000a1b0c7223 */ /* 0x000fe20000000008 */
[----:B------:R-:W-:Y:S06]  /*0530*/  BRA.U UP0, `(.L_x_1) ;  /* 0xfffffffd003c7547 */ /* 0x000fec000b83ffff */
.L_x_0:
[----:B------:R-:W-:-:S04]  /*0540*/  ULOP3.LUT UR6, UR20, 0x7, URZ, 0xc0, !UPT ;  /* 0x0000000714067892 */ /* 0x000fc8000f8ec0ff */
[----:B------:R-:W-:-:S09]  /*0550*/  UISETP.NE.AND UP0, UPT, UR6, URZ, UPT ;  /* 0x000000ff0600728c */ /* 0x000fd2000bf05270 */
[----:B------:R-:W-:Y:S05]  /*0560*/  BRA.U !UP0, `(.L_x_2) ;  /* 0x0000000508387547 */ /* 0x000fea000b800000 */
[----:B------:R-:W-:Y:S02]  /*0570*/  UISETP.GE.U32.AND UP0, UPT, UR6, 0x4, UPT ;  /* 0x000000040600788c */ /* 0x000fe4000bf06070 */
[----:B------:R-:W-:-:S04]  /*0580*/  ULOP3.LUT UR5, UR20, 0x3, URZ, 0xc0, !UPT ;  /* 0x0000000314057892 */ /* 0x000fc8000f8ec0ff */
[----:B------:R-:W-:-:S03]  /*0590*/  UISETP.NE.AND UP1, UPT, UR5, URZ, UPT ;  /* 0x000000ff0500728c */ /* 0x000fc6000bf25270 */
[----:B------:R-:W-:Y:S08]  /*05a0*/  BRA.U !UP0, `(.L_x_3) ;  /* 0x00000001087c7547 */ /* 0x000ff0000b800000 */
[----:B------:R-:W1:Y:S01]  /*05b0*/  LDC.64 R6, c[0x0][0x388] ;  /* 0x0000e200ff067b82 */ /* 0x000e620000000a00 */
[----:B------:R-:W2:Y:S01]  /*05c0*/  LDCU.64 UR6, c[0x0][0x380] ;  /* 0x00007000ff0677ac */ /* 0x000ea20008000a00 */
[----:B------:R-:W-:Y:S01]  /*05d0*/  IMAD.U32 R9, RZ, RZ, UR4 ;  /* 0x00000004ff097e24 */ /* 0x000fe2000f8e00ff */
[C---:B------:R-:W-:Y:S02]  /*05e0*/  IADD3 R3, PT, PT, R13.reuse, UR4, RZ ;  /* 0x000000040d037c10 */ /* 0x040fe4000fffe0ff */
[----:B------:R-:W-:Y:S01]  /*05f0*/  IADD3 R10, P0, PT, R13, UR4, RZ ;  /* 0x000000040d0a7c10 */ /* 0x000fe2000ff1e0ff */
[----:B------:R-:W-:Y:S01]  /*0600*/  IMAD R9, R9, UR20, R0 ;  /* 0x0000001409097c24 */ /* 0x000fe2000f8e0200 */
[----:B------:R-:W-:Y:S01]  /*0610*/  MOV R11, UR20 ;  /* 0x00000014000b7c02 */ /* 0x000fe20008000f00 */
[----:B------:R-:W3:Y:S01]  /*0620*/  LDC.64 R4, c[0x0][0x380] ;  /* 0x0000e000ff047b82 */ /* 0x000ee20000000a00 */
[----:B------:R-:W-:Y:S01]  /*0630*/  MOV R15, UR20 ;  /* 0x00000014000f7c02 */ /* 0x000fe20008000f00 */
[----:B-1----:R-:W-:Y:S01]  /*0640*/  IMAD.WIDE R6, R9, 0x4, R6 ;  /* 0x0000000409067825 */ /* 0x002fe200078e0206 */
[----:B------:R-:W-:-:S05]  /*0650*/  MOV R9, UR20 ;  /* 0x0000001400097c02 */ /* 0x000fca0008000f00 */
[----:B------:R-:W-:Y:S02]  /*0660*/  IMAD.WIDE R8, R9, 0x4, R6 ;  /* 0x0000000409087825 */ /* 0x000fe400078e0206 */
[----:B0-----:R-:W4:Y:S02]  /*0670*/  LDG.E R6, desc[UR18][R6.64] ;  /* 0x0000001206067981 */ /* 0x001f24000c1e1900 */
[----:B---3--:R-:W-:Y:S01]  /*0680*/  IMAD.WIDE.U32 R4, R3, 0x4, R4 ;  /* 0x0000000403047825 */ /* 0x008fe200078e0004 */
[----:B------:R-:W-:Y:S01]  /*0690*/  IADD3.X R3, PT, PT, RZ, RZ, RZ, P0, !PT ;  /* 0x000000ffff037210 */ /* 0x000fe200007fe4ff */
[----:B------:R-:W3:Y:S01]  /*06a0*/  LDG.E R17, desc[UR18][R8.64] ;  /* 0x0000001208117981 */ /* 0x000ee2000c1e1900 */
[----:B--2---:R-:W-:-:S03]  /*06b0*/  LEA R2, P0, R10, UR6, 0x2 ;  /* 0x000000060a027c11 */ /* 0x004fc6000f8010ff */
[----:B------:R-:W4:Y:S01]  /*06c0*/  LDG.E R5, desc[UR18][R4.64] ;  /* 0x0000001204057981 */ /* 0x000f22000c1e1900 */
[----:B------:R-:W-:Y:S01]  /*06d0*/  LEA.HI.X R3, R10, UR7, R3, 0x2, P0 ;  /* 0x000000070a037c11 */ /* 0x000fe200080f1403 */
[----:B------:R-:W-:-:S04]  /*06e0*/  IMAD.WIDE R10, R11, 0x4, R8 ;  /* 0x000000040b0a7825 */ /* 0x000fc800078e0208 */
[----:B------:R-:W3:Y:S01]  /*06f0*/  LDG.E R16, desc[UR18][R2.64+0x4] ;  /* 0x0000041202107981 */ /* 0x000ee2000c1e1900 */
[----:B------:R-:W-:-:S03]  /*0700*/  IMAD.WIDE R14, R15, 0x4, R10 ;  /* 0x000000040f0e7825 */ /* 0x000fc600078e020a */
[----:B------:R-:W2:Y:S04]  /*0710*/  LDG.E R19, desc[UR18][R10.64] ;  /* 0x000000120a137981 */ /* 0x000ea8000c1e1900 */
[----:B------:R-:W2:Y:S04]  /*0720*/  LDG.E R18, desc[UR18][R2.64+0x8] ;  /* 0x0000081202127981 */ /* 0x000ea8000c1e1900 */
[----:B------:R-:W5:Y:S04]  /*0730*/  LDG.E R20, desc[UR18][R2.64+0xc] ;  /* 0x00000c1202147981 */ /* 0x000f68000c1e1900 */
[----:B------:R-:W5:Y:S01]  /*0740*/  LDG.E R14, desc[UR18][R14.64] ;  /* 0x000000120e0e7981 */ /* 0x000f62000c1e1900 */
[----:B------:R-:W-:Y:S01]  /*0750*/  UIADD3 UR4, UPT, UPT, UR4, 0x4, URZ ;  /* 0x0000000404047890 */ /* 0x000fe2000fffe0ff */
[----:B----4-:R-:W-:-:S04]  /*0760*/  FFMA R5, R5, R6, R12 ;  /* 0x0000000605057223 */ /* 0x010fc8000000000c */
[----:B---3--:R-:W-:-:S04]  /*0770*/  FFMA R5, R16, R17, R5 ;  /* 0x0000001110057223 */ /* 0x008fc80000000005 */
[----:B--2---:R-:W-:-:S04]  /*0780*/  FFMA R5, R18, R19, R5 ;  /* 0x0000001312057223 */ /* 0x004fc80000000005 */
[----:B-----5:R-:W-:-:S07]  /*0790*/  FFMA R12, R20, R14, R5 ;  /* 0x0000000e140c7223 */ /* 0x020fce0000000005 */
.L_x_3:
[----:B------:R-:W-:Y:S05]  /*07a0*/  BRA.U !UP1, `(.L_x_2) ;  /* 0x0000000109a87547 */ /* 0x000fea000b800000 */
[----:B------:R-:W-:Y:S01]  /*07b0*/  UISETP.NE.AND UP0, UPT, UR5, 0x1, UPT ;  /* 0x000000010500788c */ /* 0x000fe2000bf05270 */
[----:B------:R-:W-:Y:S01]  /*07c0*/  MOV R7, UR4 ;  /* 0x0000000400077c02 */ /* 0x000fe20008000f00 */
[----:B------:R-:W-:Y:S02]  /*07d0*/  ULOP3.LUT UR5, UR20, 0x1, URZ, 0xc0, !UPT ;  /* 0x0000000114057892 */ /* 0x000fe4000f8ec0ff */
[----:B------:R-:W-:Y:S02]  /*07e0*/  MOV R15, UR20 ;  /* 0x00000014000f7c02 */ /* 0x000fe40008000f00 */
[----:B------:R-:W-:Y:S01]  /*07f0*/  UISETP.NE.U32.AND UP1, UPT, UR5, 0x1, UPT ;  /* 0x000000010500788c */ /* 0x000fe2000bf25070 */
[----:B------:R-:W-:-:S04]  /*0800*/  PLOP3.LUT P1, PT, PT, PT, UP0, 0x80, 0x8 ;  /* 0x000000000008781c */ /* 0x000fc80003f2f008 */
[----:B------:R-:W1:Y:S01]  /*0810*/  @UP0 LDCU.128 UR8, c[0x0][0x380] ;  /* 0x00007000ff0807ac */ /* 0x000e620008000c00 */
[----:B------:R-:W-:Y:S01]  /*0820*/  PLOP3.LUT P0, PT, PT, PT, UP1, 0x80, 0x8 ;  /* 0x000000000008781c */ /* 0x000fe20003f0f018 */
[----:B------:R-:W2:Y:S04]  /*0830*/  @UP0 LDCU.64 UR6, c[0x0][0x380] ;  /* 0x00007000ff0607ac */ /* 0x000ea80008000a00 */
[----:B------:R-:W3:Y:S03]  /*0840*/  @!UP1 LDCU.128 UR12, c[0x0][0x380] ;  /* 0x00007000ff0c97ac */ /* 0x000ee60008000c00 */
[C---:B------:R-:W-:Y:S02]  /*0850*/  @P1 IADD3 R3, PT, PT, R13.reuse, UR4, RZ ;  /* 0x000000040d031c10 */ /* 0x040fe4000fffe0ff */
[----:B------:R-:W-:Y:S01]  /*0860*/  @P1 IADD3 R6, P2, PT, R13, UR4, RZ ;  /* 0x000000040d061c10 */ /* 0x000fe2000ff5e0ff */
[----:B------:R-:W-:Y:S01]  /*0870*/  @UP0 UIADD3 UR4, UPT, UPT, UR4, 0x2, URZ ;  /* 0x0000000204040890 */ /* 0x000fe2000fffe0ff */
[----:B-1----:R-:W-:Y:S01]  /*0880*/  MOV R11, UR9 ;  /* 0x00000009000b7c02 */ /* 0x002fe20008000f00 */
[----:B------:R-:W-:Y:S01]  /*0890*/  IMAD.U32 R10, RZ, RZ, UR8 ;  /* 0x00000008ff0a7e24 */ /* 0x000fe2000f8e00ff */
[----:B------:R-:W-:-:S02]  /*08a0*/  MOV R4, UR10 ;  /* 0x0000000a00047c02 */ /* 0x000fc40008000f00 */
[----:B------:R-:W-:Y:S01]  /*08b0*/  MOV R5, UR11 ;  /* 0x0000000b00057c02 */ /* 0x000fe20008000f00 */
[----:B------:R-:W-:-:S04]  /*08c0*/  @P1 IMAD.WIDE.U32 R10, R3, 0x4, R10 ;  /* 0x00000004030a1825 */ /* 0x000fc800078e000a */
[----:B------:R-:W-:Y:S01]  /*08d0*/  @P1 IMAD R3, R7, UR20, R0 ;  /* 0x0000001407031c24 */ /* 0x000fe2000f8e0200 */
[----:B------:R-:W-:Y:S01]  /*08e0*/  @P1 IADD3.X R7, PT, PT, RZ, RZ, RZ, P2, !PT ;  /* 0x000000ffff071210 */ /* 0x000fe200017fe4ff */
[----:B------:R-:W-:Y:S01]  /*08f0*/  IMAD.U32 R19, RZ, RZ, UR4 ;  /* 0x00000004ff137e24 */ /* 0x000fe2000f8e00ff */
[C---:B--2---:R-:W-:Y:S01]  /*0900*/  @P1 LEA R2, P2, R6.reuse, UR6, 0x2 ;  /* 0x0000000606021c11 */ /* 0x044fe2000f8410ff */
[----:B------:R-:W-:Y:S01]  /*0910*/  @P1 IMAD.WIDE R4, R3, 0x4, R4 ;  /* 0x0000000403041825 */ /* 0x000fe200078e0204 */
[----:B------:R-:W-:Y:S01]  /*0920*/  @!P0 IADD3 R17, PT, PT, R13, UR4, RZ ;  /* 0x000000040d118c10 */ /* 0x000fe2000fffe0ff */
[----:B0-----:R-:W2:Y:S01]  /*0930*/  @P1 LDG.E R11, desc[UR18][R10.64] ;  /* 0x000000120a0b1981 */ /* 0x001ea2000c1e1900 */
[----:B------:R-:W-:Y:S01]  /*0940*/  @P1 LEA.HI.X R3, R6, UR7, R7, 0x2, P2 ;  /* 0x0000000706031c11 */ /* 0x000fe200090f1407 */
[----:B------:R-:W-:Y:S01]  /*0950*/  @!P0 IMAD R19, R19, UR20, R0 ;  /* 0x0000001413138c24 */ /* 0x000fe2000f8e0200 */
[----:B---3--:R-:W-:Y:S01]  /*0960*/  MOV R6, UR12 ;  /* 0x0000000c00067c02 */ /* 0x008fe20008000f00 */
[----:B------:R-:W-:Y:S01]  /*0970*/  @P1 IMAD.WIDE R14, R15, 0x4, R4 ;  /* 0x000000040f0e1825 */ /* 0x000fe200078e0204 */
[----:B------:R-:W-:Y:S01]  /*0980*/  MOV R7, UR13 ;  /* 0x0000000d00077c02 */ /* 0x000fe20008000f00 */
[----:B------:R-:W2:Y:S01]  /*0990*/  @P1 LDG.E R4, desc[UR18][R4.64] ;  /* 0x0000001204041981 */ /* 0x000ea2000c1e1900 */
[----:B------:R-:W-:-:S02]  /*09a0*/  MOV R8, UR14 ;  /* 0x0000000e00087c02 */ /* 0x000fc40008000f00 */
[----:B------:R-:W-:Y:S01]  /*09b0*/  MOV R9, UR15 ;  /* 0x0000000f00097c02 */ /* 0x000fe20008000f00 */
[----:B------:R-:W-:Y:S01]  /*09c0*/  @!P0 IMAD.WIDE.U32 R6, R17, 0x4, R6 ;  /* 0x0000000411068825 */ /* 0x000fe200078e0006 */
[----:B------:R-:W3:Y:S03]  /*09d0*/  @P1 LDG.E R14, desc[UR18][R14.64] ;  /* 0x000000120e0e1981 */ /* 0x000ee6000c1e1900 */
[----:B------:R-:W-:Y:S01]  /*09e0*/  @!P0 IMAD.WIDE R8, R19, 0x4, R8 ;  /* 0x0000000413088825 */ /* 0x000fe200078e0208 */
[----:B------:R-:W3:Y:S04]  /*09f0*/  @P1 LDG.E R2, desc[UR18][R2.64+0x4] ;  /* 0x0000041202021981 */ /* 0x000ee8000c1e1900 */
[----:B------:R-:W4:Y:S04]  /*0a00*/  @!P0 LDG.E R7, desc[UR18][R6.64] ;  /* 0x0000001206078981 */ /* 0x000f28000c1e1900 */
[----:B------:R-:W4:Y:S01]  /*0a10*/  @!P0 LDG.E R8, desc[UR18][R8.64] ;  /* 0x0000001208088981 */ /* 0x000f22000c1e1900 */
[----:B--2---:R-:W-:-:S04]  /*0a20*/  @P1 FFMA R11, R11, R4, R12 ;  /* 0x000000040b0b1223 */ /* 0x004fc8000000000c */
[----:B---3--:R-:W-:-:S04]  /*0a30*/  @P1 FFMA R12, R2, R14, R11 ;  /* 0x0000000e020c1223 */ /* 0x008fc8000000000b */
[----:B----4-:R-:W-:-:S07]  /*0a40*/  @!P0 FFMA R12, R7, R8, R12 ;  /* 0x00000008070c8223 */ /* 0x010fce000000000c */
.L_x_2:
[----:B------:R-:W1:Y:S01]  /*0a50*/  LDC.64 R2, c[0x0][0x390] ;  /* 0x0000e400ff027b82 */ /* 0x000e620000000a00 */
[----:B------:R-:W-:-:S05]  /*0a60*/  IADD3 R13, PT, PT, R0, R13, RZ ;  /* 0x0000000d000d7210 */ /* 0x000fca0007ffe0ff */
[----:B-1----:R-:W-:-:S05]  /*0a70*/  IMAD.WIDE R2, R13, 0x4, R2 ;  /* 0x000000040d027825 */ /* 0x002fca00078e0202 */
[----:B0-----:R-:W-:Y:S01]  /*0a80*/  STG.E desc[UR18][R2.64], R12 ;  /* 0x0000000c02007986 */ /* 0x001fe2000c101912 */
[----:B------:R-:W-:Y:S05]  /*0a90*/  EXIT ;  /* 0x000000000000794d */ /* 0x000fea0003800000 */
.L_x_4:
[----:B------:R-:W-:-:S00]  /*0aa0*/  BRA `(.L_x_4) ;  /* 0xfffffffc00fc7947 */ /* 0x000fc0000383ffff */
[----:B------:R-:W-:-:S00]  /*0ab0*/  NOP ;  /* 0x0000000000007918 */ /* 0x000fc00000000000 */
        /* <DEDUP_REMOVED lines=12> */
.L_x_8:


//--------------------- .text._Z14matrixMulTiledPfS_S_i --------------------------
	.section	.text._Z14matrixMulTiledPfS_S_i,"ax",@progbits
	.align	128
        .global         _Z14matrixMulTiledPfS_S_i
        .type           _Z14matrixMulTiledPfS_S_i,@function
        .size           _Z14matrixMulTiledPfS_S_i,(.L_x_9 - _Z14matrixMulTiledPfS_S_i)
        .other          _Z14matrixMulTiledPfS_S_i,@"STO_CUDA_ENTRY STV_DEFAULT"
_Z14matrixMulTiledPfS_S_i:
.text._Z14matrixMulTiledPfS_S_i:
[----:B------:R-:W-:Y:S01]  /*0000*/  LDC R1, c[0x0][0x37c] ;  /* 0x0000df00ff017b82 */ /* 0x000fe20000000800 */
[----:B------:R-:W0:Y:S07]  /*0010*/  S2R R5, SR_CTAID.Y ;  /* 0x0000000000057919 */ /* 0x000e2e0000002600 */
[----:B------:R-:W1:Y:S01]  /*0020*/  LDC R0, c[0x0][0x398] ;  /* 0x0000e600ff007b82 */ /* 0x000e620000000800 */
[----:B------:R-:W2:Y:S01]  /*0030*/  LDCU.64 UR8, c[0x0][0x358] ;  /* 0x00006b00ff0877ac */ /* 0x000ea20008000a00 */
[----:B------:R-:W-:Y:S01]  /*0040*/  HFMA2 R11, -RZ, RZ, 0, 0 ;  /* 0x00000000ff0b7431 */ /* 0x000fe200000001ff */
[----:B------:R-:W0:Y:S01]  /*0050*/  S2R R8, SR_TID.Y ;  /* 0x0000000000087919 */ /* 0x000e220000002200 */
[----:B------:R-:W3:Y:S04]  /*0060*/  S2R R7, SR_CTAID.X ;  /* 0x0000000000077919 */ /* 0x000ee80000002500 */
[----:B------:R-:W4:Y:S01]  /*0070*/  LDC.64 R22, c[0x0][0x390] ;  /* 0x0000e400ff167b82 */ /* 0x000f220000000a00 */
[----:B------:R-:W3:Y:S01]  /*0080*/  S2R R9, SR_TID.X ;  /* 0x0000000000097919 */ /* 0x000ee20000002100 */
[----:B-1----:R-:W-:-:S02]  /*0090*/  ISETP.GE.AND P0, PT, R0, 0x20, PT ;  /* 0x000000200000780c */ /* 0x002fc40003f06270 */
[----:B0-----:R-:W-:Y:S02]  /*00a0*/  LEA R5, R5, R8, 0x5 ;  /* 0x0000000805057211 */ /* 0x001fe400078e28ff */
[----:B---3--:R-:W-:-:S05]  /*00b0*/  LEA R2, R7, R9, 0x5 ;  /* 0x0000000907027211 */ /* 0x008fca00078e28ff */
[----:B------:R-:W-:-:S04]  /*00c0*/  IMAD R3, R5, R0, R2 ;  /* 0x0000000005037224 */ /* 0x000fc800078e0202 */
[----:B----4-:R-:W-:Y:S01]  /*00d0*/  IMAD.WIDE R22, R3, 0x4, R22 ;  /* 0x0000000403167825 */ /* 0x010fe200078e0216 */
[----:B--2---:R-:W-:Y:S06]  /*00e0*/  @!P0 BRA `(.L_x_5) ;  /* 0x0000000400a08947 */ /* 0x004fec0003800000 */
[----:B------:R-:W0:Y:S01]  /*00f0*/  S2UR UR6, SR_CgaCtaId ;  /* 0x00000000000679c3 */ /* 0x000e220000008800 */
[----:B------:R-:W-:Y:S01]  /*0100*/  UMOV UR4, 0x400 ;  /* 0x0000040000047882 */ /* 0x000fe20000000000 */
[----:B------:R-:W-:Y:S01]  /*0110*/  SHF.R.S32.HI R3, RZ, 0x1f, R0 ;  /* 0x0000001fff037819 */ /* 0x000fe20000011400 */
[----:B------:R-:W-:Y:S01]  /*0120*/  UIADD3 UR5, UPT, UPT, UR4, 0x1000, URZ ;  /* 0x0000100004057890 */ /* 0x000fe2000fffe0ff */
[-CC-:B------:R-:W-:Y:S01]  /*0130*/  IMAD R2, R8, R0.reuse, R9.reuse ;  /* 0x0000000008027224 */ /* 0x180fe200078e0209 */
[----:B------:R-:W-:Y:S02]  /*0140*/  MOV R11, RZ ;  /* 0x000000ff000b7202 */ /* 0x000fe40000000f00 */
[----:B------:R-:W-:Y:S01]  /*0150*/  LEA.HI R4, R3, R0, RZ, 0x5 ;  /* 0x0000000003047211 */ /* 0x000fe200078f28ff */
[----:B------:R-:W1:Y:S01]  /*0160*/  LDC.64 R20, c[0x0][0x380] ;  /* 0x0000e000ff147b82 */ /* 0x000e620000000a00 */
[----:B------:R-:W-:Y:S01]  /*0170*/  LEA R3, R7, R2, 0x5 ;  /* 0x0000000207037211 */ /* 0x000fe200078e28ff */
[----:B------:R-:W-:Y:S01]  /*0180*/  IMAD R2, R5, R0, R9 ;  /* 0x0000000005027224 */ /* 0x000fe200078e0209 */
[----:B------:R-:W-:-:S04]  /*0190*/  SHF.R.S32.HI R4, RZ, 0x5, R4 ;  /* 0x00000005ff047819 */ /* 0x000fc80000011404 */
[----:B------:R-:W-:Y:S01]  /*01a0*/  IADD3 R4, PT, PT, -R4, RZ, RZ ;  /* 0x000000ff04047210 */ /* 0x000fe20007ffe1ff */
[----:B------:R-:W2:Y:S01]  /*01b0*/  LDC.64 R18, c[0x0][0x388] ;  /* 0x0000e200ff127b82 */ /* 0x000ea20000000a00 */
[----:B0-----:R-:W-:Y:S02]  /*01c0*/  ULEA UR4, UR6, UR4, 0x18 ;  /* 0x0000000406047291 */ /* 0x001fe4000f8ec0ff */
[----:B------:R-:W-:-:S04]  /*01d0*/  ULEA UR5, UR6, UR5, 0x18 ;  /* 0x0000000506057291 */ /* 0x000fc8000f8ec0ff */
[C---:B------:R-:W-:Y:S02]  /*01e0*/  LEA R16, R8.reuse, UR4, 0x7 ;  /* 0x0000000408107c11 */ /* 0x040fe4000f8e38ff */
[C---:B------:R-:W-:Y:S02]  /*01f0*/  LEA R6, R9.reuse, UR5, 0x2 ;  /* 0x0000000509067c11 */ /* 0x040fe4000f8e10ff */
[----:B------:R-:W-:Y:S02]  /*0200*/  LEA R7, R9, R16, 0x2 ;  /* 0x0000001009077211 */ /* 0x000fe400078e10ff */
[----:B------:R-:W-:-:S07]  /*0210*/  LEA R5, R8, R6, 0x7 ;  /* 0x0000000608057211 */ /* 0x000fce00078e38ff */
.L_x_6:
[----:B-1----:R-:W-:-:S04]  /*0220*/  IMAD.WIDE R24, R2, 0x4, R20 ;  /* 0x0000000402187825 */ /* 0x002fc800078e0214 */
[----:B--2---:R-:W-:Y:S02]  /*0230*/  IMAD.WIDE.U32 R8, R3, 0x4, R18 ;  /* 0x0000000403087825 */ /* 0x004fe400078e0012 */
[----:B------:R-:W2:Y:S04]  /*0240*/  LDG.E R24, desc[UR8][R24.64] ;  /* 0x0000000818187981 */ /* 0x000ea8000c1e1900 */
[----:B------:R-:W3:Y:S01]  /*0250*/  LDG.E R26, desc[UR8][R8.64] ;  /* 0x00000008081a7981 */ /* 0x000ee2000c1e1900 */
[----:B------:R-:W-:Y:S02]  /*0260*/  IADD3 R4, PT, PT, R4, 0x1, RZ ;  /* 0x0000000104047810 */ /* 0x000fe40007ffe0ff */
[----:B------:R-:W-:Y:S02]  /*0270*/  IADD3 R2, PT, PT, R2, 0x20, RZ ;  /* 0x0000002002027810 */ /* 0x000fe40007ffe0ff */
[----:B------:R-:W-:-:S02]  /*0280*/  ISETP.NE.AND P0, PT, R4, RZ, PT ;  /* 0x000000ff0400720c */ /* 0x000fc40003f05270 */
[----:B------:R-:W-:Y:S01]  /*0290*/  LEA R3, R0, R3, 0x5 ;  /* 0x0000000300037211 */ /* 0x000fe200078e28ff */
[----:B--2---:R-:W-:Y:S04]  /*02a0*/  STS [R7], R24 ;  /* 0x0000001807007388 */ /* 0x004fe80000000800 */
[----:B---3--:R-:W-:Y:S01]  /*02b0*/  STS [R5], R26 ;  /* 0x0000001a05007388 */ /* 0x008fe20000000800 */
[----:B------:R-:W-:Y:S06]  /*02c0*/  BAR.SYNC.DEFER_BLOCKING 0x0 ;  /* 0x0000000000007b1d */ /* 0x000fec0000010000 */
[----:B------:R-:W-:Y:S04]  /*02d0*/  LDS R10, [R6] ;  /* 0x00000000060a7984 */ /* 0x000fe80000000800 */
[----:B------:R-:W0:Y:S04]  /*02e0*/  LDS.128 R12, [R16] ;  /* 0x00000000100c7984 */ /* 0x000e280000000c00 */
[----:B------:R-:W1:Y:S04]  /*02f0*/  LDS R27, [R6+0x80] ;  /* 0x00008000061b7984 */ /* 0x000e680000000800 */
[----:B------:R-:W2:Y:S04]  /*0300*/  LDS R17, [R6+0x100] ;  /* 0x0001000006117984 */ /* 0x000ea80000000800 */
[----:B------:R-:W3:Y:S04]  /*0310*/  LDS R29, [R6+0x180] ;  /* 0x00018000061d7984 */ /* 0x000ee80000000800 */
[----:B------:R-:W-:Y:S01]  /*0320*/  LDS R25, [R6+0x380] ;  /* 0x0003800006197984 */ /* 0x000fe20000000800 */
[----:B0-----:R-:W-:-:S03]  /*0330*/  FFMA R10, R12, R10, R11 ;  /* 0x0000000a0c0a7223 */ /* 0x001fc6000000000b */
[----:B------:R-:W-:Y:S01]  /*0340*/  LDS R12, [R6+0x280] ;  /* 0x00028000060c7984 */ /* 0x000fe20000000800 */
[----:B-1----:R-:W-:-:S03]  /*0350*/  FFMA R28, R27, R13, R10 ;  /* 0x0000000d1b1c7223 */ /* 0x002fc6000000000a */
[----:B------:R-:W-:Y:S01]  /*0360*/  LDS R13, [R6+0x200] ;  /* 0x00020000060d7984 */ /* 0x000fe20000000800 */
[----:B--2---:R-:W-:-:S03]  /*0370*/  FFMA R14, R17, R14, R28 ;  /* 0x0000000e110e7223 */ /* 0x004fc6000000001c */
[----:B------:R-:W0:Y:S01]  /*0380*/  LDS.128 R8, [R16+0x10] ;  /* 0x0000100010087984 */ /* 0x000e220000000c00 */
[----:B---3--:R-:W-:-:S03]  /*0390*/  FFMA R15, R29, R15, R14 ;  /* 0x0000000f1d0f7223 */ /* 0x008fc6000000000e */
[----:B------:R-:W1:Y:S01]  /*03a0*/  LDS R17, [R6+0x300] ;  /* 0x0003000006117984 */ /* 0x000e620000000800 */
[----:B0-----:R-:W-:-:S03]  /*03b0*/  FFMA R13, R8, R13, R15 ;  /* 0x0000000d080d7223 */ /* 0x001fc6000000000f */
[----:B------:R-:W-:Y:S01]  /*03c0*/  LDS R8, [R6+0x480] ;  /* 0x0004800006087984 */ /* 0x000fe20000000800 */
[----:B------:R-:W-:-:S03]  /*03d0*/  FFMA R24, R12, R9, R13 ;  /* 0x000000090c187223 */ /* 0x000fc6000000000d */
[----:B------:R-:W-:Y:S01]  /*03e0*/  LDS R9, [R6+0x400] ;  /* 0x0004000006097984 */ /* 0x000fe20000000800 */
[----:B-1----:R-:W-:-:S03]  /*03f0*/  FFMA R10, R17, R10, R24 ;  /* 0x0000000a110a7223 */ /* 0x002fc60000000018 */
[----:B------:R-:W0:Y:S01]  /*0400*/  LDS.128 R12, [R16+0x20] ;  /* 0x00002000100c7984 */ /* 0x000e220000000c00 */
[----:B------:R-:W-:-:S03]  /*0410*/  FFMA R11, R25, R11, R10 ;  /* 0x0000000b190b7223 */ /* 0x000fc6000000000a */
[----:B------:R-:W1:Y:S04]  /*0420*/  LDS R17, [R6+0x500] ;  /* 0x0005000006117984 */ /* 0x000e680000000800 */
[----:B------:R-:W2:Y:S01]  /*0430*/  LDS R25, [R6+0x580] ;  /* 0x0005800006197984 */ /* 0x000ea20000000800 */
[----:B0-----:R-:W-:-:S03]  /*0440*/  FFMA R9, R12, R9, R11 ;  /* 0x000000090c097223 */ /* 0x001fc6000000000b */
[----:B------:R-:W-:Y:S01]  /*0450*/  LDS R12, [R6+0x680] ;  /* 0x00068000060c7984 */ /* 0x000fe20000000800 */
[----:B------:R-:W-:-:S03]  /*0460*/  FFMA R24, R8, R13, R9 ;  /* 0x0000000d08187223 */ /* 0x000fc60000000009 */
[----:B------:R-:W-:Y:S01]  /*0470*/  LDS R13, [R6+0x600] ;  /* 0x00060000060d7984 */ /* 0x000fe20000000800 */
[----:B-1----:R-:W-:-:S03]  /*0480*/  FFMA R14, R17, R14, R24 ;  /* 0x0000000e110e7223 */ /* 0x002fc60000000018 */
[----:B------:R-:W0:Y:S01]  /*0490*/  LDS.128 R8, [R16+0x30] ;  /* 0x0000300010087984 */ /* 0x000e220000000c00 */
[----:B--2---:R-:W-:-:S03]  /*04a0*/  FFMA R15, R25, R15, R14 ;  /* 0x0000000f190f7223 */ /* 0x004fc6000000000e */
        /* <DEDUP_REMOVED lines=19> */
[----:B------:R-:W-:Y:S04]  /*05e0*/  LDS R24, [R6+0xc80] ;  /* 0x000c800006187984 */ /* 0x000fe80000000800 */
[----:B------:R-:W-:Y:S01]  /*05f0*/  LDS R17, [R6+0xd00] ;  /* 0x000d000006117984 */ /* 0x000fe20000000800 */
[----:B0-----:R-:W-:-:S03]  /*0600*/  FFMA R13, R8, R13, R15 ;  /* 0x0000000d080d7223 */ /* 0x001fc6000000000f */
[----:B------:R-:W0:Y:S01]  /*0610*/  LDS R8, [R6+0xb80] ;  /* 0x000b800006087984 */ /* 0x000e220000000800 */
[----:B------:R-:W-:-:S03]  /*0620*/  FFMA R26, R12, R9, R13 ;  /* 0x000000090c1a7223 */ /* 0x000fc6000000000d */
[----:B------:R-:W-:Y:S01]  /*0630*/  LDS R9, [R6+0xc00] ;  /* 0x000c000006097984 */ /* 0x000fe20000000800 */
[----:B-1----:R-:W-:-:S03]  /*0640*/  FFMA R25, R25, R10, R26 ;  /* 0x0000000a19197223 */ /* 0x002fc6000000001a */
[----:B------:R-:W1:Y:S01]  /*0650*/  LDS.128 R12, [R16+0x60] ;  /* 0x00006000100c7984 */ /* 0x000e620000000c00 */
[----:B0-----:R-:W-:-:S03]  /*0660*/  FFMA R11, R8, R11, R25 ;  /* 0x0000000b080b7223 */ /* 0x001fc60000000019 */
[----:B------:R-:W-:Y:S01]  /*0670*/  LDS R25, [R6+0xf80] ;  /* 0x000f800006197984 */ /* 0x000fe20000000800 */
[----:B-1----:R-:W-:-:S03]  /*0680*/  FFMA R9, R12, R9, R11 ;  /* 0x000000090c097223 */ /* 0x002fc6000000000b */
[----:B------:R-:W0:Y:S01]  /*0690*/  LDS R12, [R6+0xd80] ;  /* 0x000d8000060c7984 */ /* 0x000e220000000800 */
[----:B------:R-:W-:-:S03]  /*06a0*/  FFMA R26, R24, R13, R9 ;  /* 0x0000000d181a7223 */ /* 0x000fc60000000009 */
[----:B------:R-:W-:Y:S01]  /*06b0*/  LDS R13, [R6+0xe00] ;  /* 0x000e0000060d7984 */ /* 0x000fe20000000800 */
[----:B------:R-:W-:-:S03]  /*06c0*/  FFMA R17, R17, R14, R26 ;  /* 0x0000000e11117223 */ /* 0x000fc6000000001a */
[----:B------:R-:W1:Y:S04]  /*06d0*/  LDS.128 R8, [R16+0x70] ;  /* 0x0000700010087984 */ /* 0x000e680000000c00 */
[----:B------:R-:W2:Y:S04]  /*06e0*/  LDS R24, [R6+0xe80] ;  /* 0x000e800006187984 */ /* 0x000ea80000000800 */
[----:B------:R-:W3:Y:S01]  /*06f0*/  LDS R14, [R6+0xf00] ;  /* 0x000f0000060e7984 */ /* 0x000ee20000000800 */
[----:B0-----:R-:W-:-:S04]  /*0700*/  FFMA R15, R12, R15, R17 ;  /* 0x0000000f0c0f7223 */ /* 0x001fc80000000011 */
[----:B-1----:R-:W-:-:S04]  /*0710*/  FFMA R13, R8, R13, R15 ;  /* 0x0000000d080d7223 */ /* 0x002fc8000000000f */
[----:B--2---:R-:W-:-:S04]  /*0720*/  FFMA R9, R24, R9, R13 ;  /* 0x0000000918097223 */ /* 0x004fc8000000000d */
[----:B---3--:R-:W-:-:S04]  /*0730*/  FFMA R10, R14, R10, R9 ;  /* 0x0000000a0e0a7223 */ /* 0x008fc80000000009 */
[----:B------:R-:W-:Y:S01]  /*0740*/  FFMA R11, R25, R11, R10 ;  /* 0x0000000b190b7223 */ /* 0x000fe2000000000a */
[----:B------:R-:W-:Y:S06]  /*0750*/  BAR.SYNC.DEFER_BLOCKING 0x0 ;  /* 0x0000000000007b1d */ /* 0x000fec0000010000 */
[----:B------:R-:W-:Y:S05]  /*0760*/  @P0 BRA `(.L_x_6) ;  /* 0xfffffff800ac0947 */ /* 0x000fea000383ffff */
.L_x_5:
[----:B------:R-:W-:Y:S01]  /*0770*/  STG.E desc[UR8][R22.64], R11 ;  /* 0x0000000b16007986 */ /* 0x000fe2000c101908 */
[----:B------:R-:W-:Y:S05]  /*0780*/  EXIT ;  /* 0x000000000000794d */ /* 0x000fea0003800000 */
.L_x_7:
        /* <DEDUP_REMOVED lines=15> */
.L_x_9:


//--------------------- .nv.shared.reserved.0     --------------------------
	.section	.nv.shared.reserved.0,"aw",@nobits
	.weak		__nv_reservedSMEM_offset_0_alias
	.size		__nv_reservedSMEM_offset_0_alias, 0, 64
	.other		__nv_reservedSMEM_offset_0_alias,@"STO_CUDA_RESERVED_SHARED STV_DEFAULT"
__nv_reservedSMEM_offset_0_alias:
	.zero		0
	.zero		64


//--------------------- .nv.shared._Z14matrixMulTiledPfS_S_i --------------------------
	.section	.nv.shared._Z14matrixMulTiledPfS_S_i,"aw",@nobits
	.sectionflags	@""
	.align	4
.nv.shared._Z14matrixMulTiledPfS_S_i:
	.zero		9216


//--------------------- .nv.constant0._Z9matrixMulPfS_S_i --------------------------
	.section	.nv.constant0._Z9matrixMulPfS_S_i,"a",@progbits
	.sectionflags	@""
	.align	4
.nv.constant0._Z9matrixMulPfS_S_i:
	.zero		924


//--------------------- .nv.constant0._Z14matrixMulTiledPfS_S_i --------------------------
	.section	.nv.constant0._Z14matrixMulTiledPfS_S_i,"a",@progbits
	.sectionflags	@""
	.align	4
.nv.constant0._Z14matrixMulTiledPfS_S_i:
	.zero		924


//--------------------- SYMBOLS --------------------------

	.type		.nv.reservedSmem.offset0,@object
	.size		.nv.reservedSmem.offset0,0x4
	.type		.nv.reservedSmem.cap,@object
	.size		.nv.reservedSmem.cap,0x4
